//
// Generated by NVIDIA NVVM Compiler
//
// Compiler Build ID: CL-36424714
// Cuda compilation tools, release 13.0, V13.0.88
// Based on NVVM 20.0.0
//

.version 9.0
.target sm_100
.address_size 64

	// .globl	_Z4gemmPiS_S_
// _ZZ4gemmPiS_S_E2sA has been demoted
// _ZZ4gemmPiS_S_E2sB has been demoted

.visible .entry _Z4gemmPiS_S_(
	.param .u64 .ptr .align 1 _Z4gemmPiS_S__param_0,
	.param .u64 .ptr .align 1 _Z4gemmPiS_S__param_1,
	.param .u64 .ptr .align 1 _Z4gemmPiS_S__param_2
)
{
	.reg .pred 	%p<2>;
	.reg .b32 	%r<135>;
	.reg .b64 	%rd<19>;
	// demoted variable
	.shared .align 4 .b8 _ZZ4gemmPiS_S_E2sA[2048];
	// demoted variable
	.shared .align 4 .b8 _ZZ4gemmPiS_S_E2sB[8192];
	ld.param.u64 	%rd4, [_Z4gemmPiS_S__param_0];
	ld.param.u64 	%rd5, [_Z4gemmPiS_S__param_1];
	ld.param.u64 	%rd3, [_Z4gemmPiS_S__param_2];
	cvta.to.global.u64 	%rd6, %rd5;
	cvta.to.global.u64 	%rd7, %rd4;
	mov.u32 	%r14, %tid.x;
	mov.u32 	%r1, %tid.y;
	mov.u32 	%r2, %ctaid.x;
	mov.u32 	%r3, %ctaid.y;
	mov.u32 	%r15, %nctaid.x;
	mad.lo.s32 	%r16, %r15, %r3, %r2;
	shl.b32 	%r17, %r16, 9;
	cvt.u64.u32 	%rd8, %r17;
	mov.u32 	%r18, %nctaid.y;
	mad.lo.s32 	%r19, %r18, %r2, %r3;
	shl.b32 	%r20, %r19, 11;
	cvt.u64.u32 	%rd9, %r20;
	shl.b32 	%r21, %r1, 5;
	add.s32 	%r22, %r21, %r14;
	cvt.u64.u32 	%rd10, %r22;
	add.s64 	%rd11, %rd8, %rd10;
	shl.b64 	%rd12, %rd11, 2;
	add.s64 	%rd1, %rd7, %rd12;
	shl.b32 	%r23, %r1, 7;
	mov.u32 	%r24, _ZZ4gemmPiS_S_E2sA;
	add.s32 	%r4, %r24, %r23;
	shl.b32 	%r25, %r14, 2;
	add.s32 	%r5, %r4, %r25;
	shl.b32 	%r26, %r1, 6;
	add.s32 	%r6, %r26, %r14;
	cvt.u64.u32 	%rd13, %r6;
	add.s64 	%rd14, %rd9, %rd13;
	shl.b64 	%rd15, %rd14, 2;
	add.s64 	%rd2, %rd6, %rd15;
	shl.b32 	%r27, %r1, 8;
	mov.u32 	%r28, _ZZ4gemmPiS_S_E2sB;
	add.s32 	%r29, %r28, %r27;
	add.s32 	%r7, %r29, %r25;
	shl.b32 	%r30, %r14, 8;
	add.s32 	%r8, %r28, %r30;
	mov.b32 	%r133, 0;
	mov.u32 	%r134, %r133;
$L__BB0_1:
	ld.global.u32 	%r31, [%rd1];
	st.shared.u32 	[%r5], %r31;
	ld.global.u32 	%r32, [%rd2];
	st.shared.u32 	[%r7], %r32;
	bar.sync 	0;
	ld.shared.u32 	%r33, [%r4];
	ld.shared.u32 	%r34, [%r8];
	mad.lo.s32 	%r35, %r34, %r33, %r134;
	ld.shared.u32 	%r36, [%r4+4];
	ld.shared.u32 	%r37, [%r8+4];
	mad.lo.s32 	%r38, %r37, %r36, %r35;
	ld.shared.u32 	%r39, [%r4+8];
	ld.shared.u32 	%r40, [%r8+8];
	mad.lo.s32 	%r41, %r40, %r39, %r38;
	ld.shared.u32 	%r42, [%r4+12];
	ld.shared.u32 	%r43, [%r8+12];
	mad.lo.s32 	%r44, %r43, %r42, %r41;
	ld.shared.u32 	%r45, [%r4+16];
	ld.shared.u32 	%r46, [%r8+16];
	mad.lo.s32 	%r47, %r46, %r45, %r44;
	ld.shared.u32 	%r48, [%r4+20];
	ld.shared.u32 	%r49, [%r8+20];
	mad.lo.s32 	%r50, %r49, %r48, %r47;
	ld.shared.u32 	%r51, [%r4+24];
	ld.shared.u32 	%r52, [%r8+24];
	mad.lo.s32 	%r53, %r52, %r51, %r50;
	ld.shared.u32 	%r54, [%r4+28];
	ld.shared.u32 	%r55, [%r8+28];
	mad.lo.s32 	%r56, %r55, %r54, %r53;
	ld.shared.u32 	%r57, [%r4+32];
	ld.shared.u32 	%r58, [%r8+32];
	mad.lo.s32 	%r59, %r58, %r57, %r56;
	ld.shared.u32 	%r60, [%r4+36];
	ld.shared.u32 	%r61, [%r8+36];
	mad.lo.s32 	%r62, %r61, %r60, %r59;
	ld.shared.u32 	%r63, [%r4+40];
	ld.shared.u32 	%r64, [%r8+40];
	mad.lo.s32 	%r65, %r64, %r63, %r62;
	ld.shared.u32 	%r66, [%r4+44];
	ld.shared.u32 	%r67, [%r8+44];
	mad.lo.s32 	%r68, %r67, %r66, %r65;
	ld.shared.u32 	%r69, [%r4+48];
	ld.shared.u32 	%r70, [%r8+48];
	mad.lo.s32 	%r71, %r70, %r69, %r68;
	ld.shared.u32 	%r72, [%r4+52];
	ld.shared.u32 	%r73, [%r8+52];
	mad.lo.s32 	%r74, %r73, %r72, %r71;
	ld.shared.u32 	%r75, [%r4+56];
	ld.shared.u32 	%r76, [%r8+56];
	mad.lo.s32 	%r77, %r76, %r75, %r74;
	ld.shared.u32 	%r78, [%r4+60];
	ld.shared.u32 	%r79, [%r8+60];
	mad.lo.s32 	%r80, %r79, %r78, %r77;
	ld.shared.u32 	%r81, [%r4+64];
	ld.shared.u32 	%r82, [%r8+64];
	mad.lo.s32 	%r83, %r82, %r81, %r80;
	ld.shared.u32 	%r84, [%r4+68];
	ld.shared.u32 	%r85, [%r8+68];
	mad.lo.s32 	%r86, %r85, %r84, %r83;
	ld.shared.u32 	%r87, [%r4+72];
	ld.shared.u32 	%r88, [%r8+72];
	mad.lo.s32 	%r89, %r88, %r87, %r86;
	ld.shared.u32 	%r90, [%r4+76];
	ld.shared.u32 	%r91, [%r8+76];
	mad.lo.s32 	%r92, %r91, %r90, %r89;
	ld.shared.u32 	%r93, [%r4+80];
	ld.shared.u32 	%r94, [%r8+80];
	mad.lo.s32 	%r95, %r94, %r93, %r92;
	ld.shared.u32 	%r96, [%r4+84];
	ld.shared.u32 	%r97, [%r8+84];
	mad.lo.s32 	%r98, %r97, %r96, %r95;
	ld.shared.u32 	%r99, [%r4+88];
	ld.shared.u32 	%r100, [%r8+88];
	mad.lo.s32 	%r101, %r100, %r99, %r98;
	ld.shared.u32 	%r102, [%r4+92];
	ld.shared.u32 	%r103, [%r8+92];
	mad.lo.s32 	%r104, %r103, %r102, %r101;
	ld.shared.u32 	%r105, [%r4+96];
	ld.shared.u32 	%r106, [%r8+96];
	mad.lo.s32 	%r107, %r106, %r105, %r104;
	ld.shared.u32 	%r108, [%r4+100];
	ld.shared.u32 	%r109, [%r8+100];
	mad.lo.s32 	%r110, %r109, %r108, %r107;
	ld.shared.u32 	%r111, [%r4+104];
	ld.shared.u32 	%r112, [%r8+104];
	mad.lo.s32 	%r113, %r112, %r111, %r110;
	ld.shared.u32 	%r114, [%r4+108];
	ld.shared.u32 	%r115, [%r8+108];
	mad.lo.s32 	%r116, %r115, %r114, %r113;
	ld.shared.u32 	%r117, [%r4+112];
	ld.shared.u32 	%r118, [%r8+112];
	mad.lo.s32 	%r119, %r118, %r117, %r116;
	ld.shared.u32 	%r120, [%r4+116];
	ld.shared.u32 	%r121, [%r8+116];
	mad.lo.s32 	%r122, %r121, %r120, %r119;
	ld.shared.u32 	%r123, [%r4+120];
	ld.shared.u32 	%r124, [%r8+120];
	mad.lo.s32 	%r125, %r124, %r123, %r122;
	ld.shared.u32 	%r126, [%r4+124];
	ld.shared.u32 	%r127, [%r8+124];
	mad.lo.s32 	%r134, %r127, %r126, %r125;
	bar.sync 	0;
	add.s32 	%r133, %r133, 1;
	setp.ne.s32 	%p1, %r133, 8;
	@%p1 bra 	$L__BB0_1;
	cvta.to.global.u64 	%rd16, %rd3;
	shl.b32 	%r128, %r3, 13;
	shl.b32 	%r129, %r2, 6;
	mad.lo.s32 	%r130, %r1, 448, %r6;
	add.s32 	%r131, %r130, %r128;
	add.s32 	%r132, %r131, %r129;
	mul.wide.u32 	%rd17, %r132, 4;
	add.s64 	%rd18, %rd16, %rd17;
	st.global.u32 	[%rd18], %r134;
	ret;

}


// ===== COMPILED SASS (sm_100) =====

	.target	sm_100

	.elftype	@"ET_EXEC"


//--------------------- .note.nv.tkinfo           --------------------------
	.section	.note.nv.tkinfo,"",@"SHT_NOTE"
	.sectionflags	@"SHF_NOTE_NV_TKINFO"
	.tkinfo
        /*0018*/ 	.word	0x00000002
        /*0030*/ 	.string	""
        /*0030*/ 	.string	"ptxas"
        /*0030*/ 	.string	"Cuda compilation tools, release 13.0, V13.0.88"
        /*0030*/ 	.string	"Build cuda_13.0.r13.0/compiler.36424714_0"
        /*0030*/ 	.string	"-arch sm_100 -m 64 "



//--------------------- .note.nv.cuinfo           --------------------------
	.section	.note.nv.cuinfo,"",@"SHT_NOTE"
	.sectionflags	@"SHF_NOTE_NV_CUINFO"
        /*0018*/ 	.short	0x0002
        /*001a*/ 	.short	0x0064
        /*001c*/ 	.short	0x0082
	.zero		2


//--------------------- .nv.info                  --------------------------
	.section	.nv.info,"",@"SHT_CUDA_INFO"
	.align	4


	//----- nvinfo : EIATTR_REGCOUNT
	.align		4
        /*0000*/ 	.byte	0x04, 0x2f
        /*0002*/ 	.short	(.L_1 - .L_0)
	.align		4
.L_0:
        /*0004*/ 	.word	index@(_Z4gemmPiS_S_)
        /*0008*/ 	.word	0x00000028


	//----- nvinfo : EIATTR_FRAME_SIZE
	.align		4
.L_1:
        /*000c*/ 	.byte	0x04, 0x11
        /*000e*/ 	.short	(.L_3 - .L_2)
	.align		4
.L_2:
        /*0010*/ 	.word	index@(_Z4gemmPiS_S_)
        /*0014*/ 	.word	0x00000000


	//----- nvinfo : EIATTR_MIN_STACK_SIZE
	.align		4
.L_3:
        /*0018*/ 	.byte	0x04, 0x12
        /*001a*/ 	.short	(.L_5 - .L_4)
	.align		4
.L_4:
        /*001c*/ 	.word	index@(_Z4gemmPiS_S_)
        /*0020*/ 	.word	0x00000000
.L_5:


//--------------------- .nv.compat                --------------------------
	.section	.nv.compat,"",@"SHT_CUDA_COMPAT_INFO"
	.align	4
        /*0000*/ 	.byte	0x02, 0x09, 0x00, 0x00, 0x02, 0x02, 0x01, 0x00, 0x02, 0x05, 0x05, 0x00, 0x03, 0x07, 0x01, 0x01
        /*0010*/ 	.byte	0x02, 0x03, 0x00, 0x00, 0x02, 0x06, 0x01, 0x00, 0x04, 0x0b, 0x08, 0x00, 0x09, 0x00, 0x00, 0x00
        /*0020*/ 	.byte	0x00, 0x00, 0x00, 0x00


//--------------------- .nv.info._Z4gemmPiS_S_    --------------------------
	.section	.nv.info._Z4gemmPiS_S_,"",@"SHT_CUDA_INFO"
	.sectionflags	@""
	.align	4


	//----- nvinfo : EIATTR_CUDA_API_VERSION
	.align		4
        /*0000*/ 	.byte	0x04, 0x37
        /*0002*/ 	.short	(.L_7 - .L_6)
.L_6:
        /*0004*/ 	.word	0x00000082


	//----- nvinfo : EIATTR_KPARAM_INFO
	.align		4
.L_7:
        /*0008*/ 	.byte	0x04, 0x17
        /*000a*/ 	.short	(.L_9 - .L_8)
.L_8:
        /*000c*/ 	.word	0x00000000
        /*0010*/ 	.short	0x0002
        /*0012*/ 	.short	0x0010
        /*0014*/ 	.byte	0x00, 0xf5, 0x21, 0x00


	//----- nvinfo : EIATTR_KPARAM_INFO
	.align		4
.L_9:
        /*0018*/ 	.byte	0x04, 0x17
        /*001a*/ 	.short	(.L_11 - .L_10)
.L_10:
        /*001c*/ 	.word	0x00000000
        /*0020*/ 	.short	0x0001
        /*0022*/ 	.short	0x0008
        /*0024*/ 	.byte	0x00, 0xf5, 0x21, 0x00


	//----- nvinfo : EIATTR_KPARAM_INFO
	.align		4
.L_11:
        /*0028*/ 	.byte	0x04, 0x17
        /*002a*/ 	.short	(.L_13 - .L_12)
.L_12:
        /*002c*/ 	.word	0x00000000
        /*0030*/ 	.short	0x0000
        /*0032*/ 	.short	0x0000
        /*0034*/ 	.byte	0x00, 0xf5, 0x21, 0x00


	//----- nvinfo : EIATTR_SPARSE_MMA_MASK
	.align		4
.L_13:
        /*0038*/ 	.byte	0x03, 0x50
        /*003a*/ 	.short	0x0000


	//----- nvinfo : EIATTR_MAXREG_COUNT
	.align		4
        /*003c*/ 	.byte	0x03, 0x1b
        /*003e*/ 	.short	0x00ff


	//----- nvinfo : EIATTR_NUM_BARRIERS
	.align		4
        /*0040*/ 	.byte	0x02, 0x4c
        /*0042*/ 	.byte	0x01
	.zero		1


	//----- nvinfo : EIATTR_MERCURY_ISA_VERSION
	.align		4
        /*0044*/ 	.byte	0x03, 0x5f
        /*0046*/ 	.short	0x0101


	//----- nvinfo : EIATTR_VRC_CTA_INIT_COUNT
	.align		4
        /*0048*/ 	.byte	0x02, 0x4a
	.zero		1
	.zero		1


	//----- nvinfo : EIATTR_EXIT_INSTR_OFFSETS
	.align		4
        /*004c*/ 	.byte	0x04, 0x1c
        /*004e*/ 	.short	(.L_15 - .L_14)


	//   ....[0]....
.L_14:
        /*0050*/ 	.word	0x00000600


	//----- nvinfo : EIATTR_CBANK_PARAM_SIZE
	.align		4
.L_15:
        /*0054*/ 	.byte	0x03, 0x19
        /*0056*/ 	.short	0x0018


	//----- nvinfo : EIATTR_PARAM_CBANK
	.align		4
        /*0058*/ 	.byte	0x04, 0x0a
        /*005a*/ 	.short	(.L_17 - .L_16)
	.align		4
.L_16:
        /*005c*/ 	.word	index@(.nv.constant0._Z4gemmPiS_S_)
        /*0060*/ 	.short	0x0380
        /*0062*/ 	.short	0x0018


	//----- nvinfo : EIATTR_SW_WAR
	.align		4
.L_17:
        /*0064*/ 	.byte	0x04, 0x36
        /*0066*/ 	.short	(.L_19 - .L_18)
.L_18:
        /*0068*/ 	.word	0x00000008
.L_19:


//--------------------- .nv.callgraph             --------------------------
	.section	.nv.callgraph,"",@"SHT_CUDA_CALLGRAPH"
	.align	4
	.sectionentsize	8
	.align		4
        /*0000*/ 	.word	0x00000000
	.align		4
        /*0004*/ 	.word	0xffffffff
	.align		4
        /*0008*/ 	.word	0x00000000
	.align		4
        /*000c*/ 	.word	0xfffffffe
	.align		4
        /*0010*/ 	.word	0x00000000
	.align		4
        /*0014*/ 	.word	0xfffffffd
	.align		4
        /*0018*/ 	.word	0x00000000
	.align		4
        /*001c*/ 	.word	0xfffffffc


//--------------------- .text._Z4gemmPiS_S_       --------------------------
	.section	.text._Z4gemmPiS_S_,"ax",@progbits
	.align	128
        .global         _Z4gemmPiS_S_
        .type           _Z4gemmPiS_S_,@function
        .size           _Z4gemmPiS_S_,(.L_x_2 - _Z4gemmPiS_S_)
        .other          _Z4gemmPiS_S_,@"STO_CUDA_ENTRY STV_DEFAULT"
_Z4gemmPiS_S_:
.text._Z4gemmPiS_S_:
[----:B------:R-:W-:Y:S01]  /*0000*/  LDC R1, c[0x0][0x37c] ;  /* 0x0000df00ff017b82 */ /* 0x000fe20000000800 */
[----:B------:R-:W0:Y:S07]  /*0010*/  S2R R0, SR_CTAID.X ;  /* 0x0000000000007919 */ /* 0x000e2e0000002500 */
[----:B------:R-:W1:Y:S01]  /*0020*/  S2UR UR6, SR_CgaCtaId ;  /* 0x00000000000679c3 */ /* 0x000e620000008800 */
[----:B------:R-:W0:Y:S01]  /*0030*/  LDCU UR5, c[0x0][0x370] ;  /* 0x00006e00ff0577ac */ /* 0x000e220008000800 */
[----:B------:R-:W-:Y:S01]  /*0040*/  HFMA2 R21, -RZ, RZ, 0, 0 ;  /* 0x00000000ff157431 */ /* 0x000fe200000001ff */
[----:B------:R-:W0:Y:S01]  /*0050*/  S2R R3, SR_CTAID.Y ;  /* 0x0000000000037919 */ /* 0x000e220000002600 */
[----:B------:R-:W2:Y:S01]  /*0060*/  LDCU UR7, c[0x0][0x374] ;  /* 0x00006e80ff0777ac */ /* 0x000ea20008000800 */
[----:B------:R-:W3:Y:S01]  /*0070*/  S2R R7, SR_TID.X ;  /* 0x0000000000077919 */ /* 0x000ee20000002100 */
[----:B------:R-:W4:Y:S01]  /*0080*/  LDCU.128 UR12, c[0x0][0x380] ;  /* 0x00007000ff0c77ac */ /* 0x000f220008000c00 */
[----:B------:R-:W3:Y:S01]  /*0090*/  S2R R2, SR_TID.Y ;  /* 0x0000000000027919 */ /* 0x000ee20000002200 */
[----:B------:R-:W-:Y:S01]  /*00a0*/  UMOV UR4, 0x400 ;  /* 0x0000040000047882 */ /* 0x000fe20000000000 */
[----:B------:R-:W0:Y:S02]  /*00b0*/  LDCU.64 UR8, c[0x0][0x358] ;  /* 0x00006b00ff0877ac */ /* 0x000e240008000a00 */
[----:B0-----:R-:W-:Y:S01]  /*00c0*/  IMAD R4, R3, UR5, R0 ;  /* 0x0000000503047c24 */ /* 0x001fe2000f8e0200 */
[----:B------:R-:W-:Y:S01]  /*00d0*/  UIADD3 UR5, UPT, UPT, UR4, 0x800, URZ ;  /* 0x0000080004057890 */ /* 0x000fe2000fffe0ff */
[----:B--2---:R-:W-:Y:S01]  /*00e0*/  IMAD R6, R0, UR7, R3 ;  /* 0x0000000700067c24 */ /* 0x004fe2000f8e0203 */
[----:B-1----:R-:W-:-:S02]  /*00f0*/  ULEA UR4, UR6, UR4, 0x18 ;  /* 0x0000000406047291 */ /* 0x002fc4000f8ec0ff */
[----:B------:R-:W-:Y:S01]  /*0100*/  ULEA UR5, UR6, UR5, 0x18 ;  /* 0x0000000506057291 */ /* 0x000fe2000f8ec0ff */
[CC--:B---3--:R-:W-:Y:S02]  /*0110*/  LEA R5, R2.reuse, R7.reuse, 0x5 ;  /* 0x0000000702057211 */ /* 0x0c8fe400078e28ff */
[----:B------:R-:W-:Y:S02]  /*0120*/  LEA R31, R2, R7, 0x6 ;  /* 0x00000007021f7211 */ /* 0x000fe400078e30ff */
[----:B------:R-:W-:Y:S02]  /*0130*/  LEA R4, P2, R4, R5, 0x9 ;  /* 0x0000000504047211 */ /* 0x000fe400078448ff */
[----:B------:R-:W-:Y:S02]  /*0140*/  LEA R6, P1, R6, R31, 0xb ;  /* 0x0000001f06067211 */ /* 0x000fe400078258ff */
[----:B------:R-:W-:Y:S02]  /*0150*/  IADD3.X R9, PT, PT, RZ, RZ, RZ, P2, !PT ;  /* 0x000000ffff097210 */ /* 0x000fe400017fe4ff */
[----:B----4-:R-:W-:-:S02]  /*0160*/  LEA R36, P0, R4, UR12, 0x2 ;  /* 0x0000000c04247c11 */ /* 0x010fc4000f8010ff */
[----:B------:R-:W-:Y:S02]  /*0170*/  LEA R34, P2, R6, UR14, 0x2 ;  /* 0x0000000e06227c11 */ /* 0x000fe4000f8410ff */
[----:B------:R-:W-:Y:S02]  /*0180*/  IADD3.X R5, PT, PT, RZ, RZ, RZ, P1, !PT ;  /* 0x000000ffff057210 */ /* 0x000fe40000ffe4ff */
[C---:B------:R-:W-:Y:S02]  /*0190*/  LEA R29, R2.reuse, UR5, 0x8 ;  /* 0x00000005021d7c11 */ /* 0x040fe4000f8e40ff */
[----:B------:R-:W-:Y:S01]  /*01a0*/  LEA R32, R2, UR4, 0x7 ;  /* 0x0000000402207c11 */ /* 0x000fe2000f8e38ff */
[----:B------:R-:W-:Y:S01]  /*01b0*/  UMOV UR4, URZ ;  /* 0x000000ff00047c82 */ /* 0x000fe20008000000 */
[----:B------:R-:W-:Y:S02]  /*01c0*/  LEA.HI.X R37, R4, UR13, R9, 0x2, P0 ;  /* 0x0000000d04257c11 */ /* 0x000fe400080f1409 */
[----:B------:R-:W-:-:S02]  /*01d0*/  LEA.HI.X R35, R6, UR15, R5, 0x2, P2 ;  /* 0x0000000f06237c11 */ /* 0x000fc400090f1405 */
[C---:B------:R-:W-:Y:S02]  /*01e0*/  LEA R28, R7.reuse, UR5, 0x8 ;  /* 0x00000005071c7c11 */ /* 0x040fe4000f8e40ff */
[C---:B------:R-:W-:Y:S02]  /*01f0*/  LEA R29, R7.reuse, R29, 0x2 ;  /* 0x0000001d071d7211 */ /* 0x040fe400078e10ff */
[----:B------:R-:W-:-:S07]  /*0200*/  LEA R30, R7, R32, 0x2 ;  /* 0x00000020071e7211 */ /* 0x000fce00078e10ff */
.L_x_0:
[----:B------:R-:W2:Y:S04]  /*0210*/  LDG.E R33, desc[UR8][R36.64] ;  /* 0x0000000824217981 */ /* 0x000ea8000c1e1900 */
[----:B------:R-:W3:Y:S01]  /*0220*/  LDG.E R4, desc[UR8][R34.64] ;  /* 0x0000000822047981 */ /* 0x000ee2000c1e1900 */
[----:B------:R-:W-:-:S04]  /*0230*/  UIADD3 UR4, UPT, UPT, UR4, 0x1, URZ ;  /* 0x0000000104047890 */ /* 0x000fc8000fffe0ff */
[----:B------:R-:W-:Y:S01]  /*0240*/  UISETP.NE.AND UP0, UPT, UR4, 0x8, UPT ;  /* 0x000000080400788c */ /* 0x000fe2000bf05270 */
[----:B--2---:R-:W-:Y:S04]  /*0250*/  STS [R30], R33 ;  /* 0x000000211e007388 */ /* 0x004fe80000000800 */
[----:B---3--:R-:W-:Y:S01]  /*0260*/  STS [R29], R4 ;  /* 0x000000041d007388 */ /* 0x008fe20000000800 */
[----:B------:R-:W-:Y:S06]  /*0270*/  BAR.SYNC.DEFER_BLOCKING 0x0 ;  /* 0x0000000000007b1d */ /* 0x000fec0000010000 */
[----:B------:R-:W-:Y:S04]  /*0280*/  LDS.128 R4, [R32] ;  /* 0x0000000020047984 */ /* 0x000fe80000000c00 */
[----:B------:R-:W0:Y:S04]  /*0290*/  LDS.128 R8, [R28] ;  /* 0x000000001c087984 */ /* 0x000e280000000c00 */
[----:B------:R-:W-:Y:S04]  /*02a0*/  LDS.128 R12, [R32+0x10] ;  /* 0x00001000200c7984 */ /* 0x000fe80000000c00 */
[----:B------:R-:W1:Y:S04]  /*02b0*/  LDS.128 R16, [R28+0x10] ;  /* 0x000010001c107984 */ /* 0x000e680000000c00 */
[----:B------:R-:W-:Y:S01]  /*02c0*/  LDS.128 R24, [R28+0x20] ;  /* 0x000020001c187984 */ /* 0x000fe20000000c00 */
[----:B0-----:R-:W-:-:S03]  /*02d0*/  IMAD R8, R4, R8, R21 ;  /* 0x0000000804087224 */ /* 0x001fc600078e0215 */
[----:B------:R-:W0:Y:S01]  /*02e0*/  LDS.128 R20, [R32+0x20] ;  /* 0x0000200020147984 */ /* 0x000e220000000c00 */
[----:B------:R-:W-:-:S04]  /*02f0*/  IMAD R5, R5, R9, R8 ;  /* 0x0000000905057224 */ /* 0x000fc800078e0208 */
[----:B------:R-:W-:-:S04]  /*0300*/  IMAD R6, R6, R10, R5 ;  /* 0x0000000a06067224 */ /* 0x000fc800078e0205 */
[----:B------:R-:W-:Y:S02]  /*0310*/  IMAD R7, R7, R11, R6 ;  /* 0x0000000b07077224 */ /* 0x000fe400078e0206 */
[----:B------:R-:W-:Y:S02]  /*0320*/  LDS.128 R8, [R32+0x30] ;  /* 0x0000300020087984 */ /* 0x000fe40000000c00 */
[----:B-1----:R-:W-:Y:S02]  /*0330*/  IMAD R12, R12, R16, R7 ;  /* 0x000000100c0c7224 */ /* 0x002fe400078e0207 */
[----:B------:R-:W1:Y:S02]  /*0340*/  LDS.128 R4, [R28+0x30] ;  /* 0x000030001c047984 */ /* 0x000e640000000c00 */
[----:B------:R-:W-:-:S04]  /*0350*/  IMAD R13, R13, R17, R12 ;  /* 0x000000110d0d7224 */ /* 0x000fc800078e020c */
[----:B------:R-:W-:-:S04]  /*0360*/  IMAD R14, R14, R18, R13 ;  /* 0x000000120e0e7224 */ /* 0x000fc800078e020d */
[----:B------:R-:W-:Y:S02]  /*0370*/  IMAD R15, R15, R19, R14 ;  /* 0x000000130f0f7224 */ /* 0x000fe400078e020e */
[----:B------:R-:W-:Y:S02]  /*0380*/  LDS.128 R16, [R28+0x40] ;  /* 0x000040001c107984 */ /* 0x000fe40000000c00 */
[----:B0-----:R-:W-:Y:S02]  /*0390*/  IMAD R20, R20, R24, R15 ;  /* 0x0000001814147224 */ /* 0x001fe400078e020f */
[----:B------:R-:W0:Y:S02]  /*03a0*/  LDS.128 R12, [R32+0x40] ;  /* 0x00004000200c7984 */ /* 0x000e240000000c00 */
        /* <DEDUP_REMOVED lines=20> */
[----:B------:R-:W-:-:S04]  /*04f0*/  IMAD R23, R27, R23, R22 ;  /* 0x000000171b177224 */ /* 0x000fc800078e0216 */
[----:B0-----:R-:W-:-:S04]  /*0500*/  IMAD R4, R4, R8, R23 ;  /* 0x0000000804047224 */ /* 0x001fc800078e0217 */
[----:B------:R-:W-:-:S04]  /*0510*/  IMAD R5, R5, R9, R4 ;  /* 0x0000000905057224 */ /* 0x000fc800078e0204 */
[----:B------:R-:W-:-:S04]  /*0520*/  IMAD R6, R6, R10, R5 ;  /* 0x0000000a06067224 */ /* 0x000fc800078e0205 */
[----:B------:R-:W-:-:S04]  /*0530*/  IMAD R7, R7, R11, R6 ;  /* 0x0000000b07077224 */ /* 0x000fc800078e0206 */
[----:B-1----:R-:W-:-:S04]  /*0540*/  IMAD R12, R12, R16, R7 ;  /* 0x000000100c0c7224 */ /* 0x002fc800078e0207 */
[----:B------:R-:W-:-:S04]  /*0550*/  IMAD R13, R13, R17, R12 ;  /* 0x000000110d0d7224 */ /* 0x000fc800078e020c */
[----:B------:R-:W-:-:S04]  /*0560*/  IMAD R14, R14, R18, R13 ;  /* 0x000000120e0e7224 */ /* 0x000fc800078e020d */
[----:B------:R-:W-:Y:S01]  /*0570*/  IMAD R21, R15, R19, R14 ;  /* 0x000000130f157224 */ /* 0x000fe200078e020e */
[----:B------:R-:W-:Y:S06]  /*0580*/  BAR.SYNC.DEFER_BLOCKING 0x0 ;  /* 0x0000000000007b1d */ /* 0x000fec0000010000 */
[----:B------:R-:W-:Y:S05]  /*0590*/  BRA.U UP0, `(.L_x_0) ;  /* 0xfffffffd001c7547 */ /* 0x000fea000b83ffff */
[----:B------:R-:W0:Y:S01]  /*05a0*/  LDC.64 R4, c[0x0][0x390] ;  /* 0x0000e400ff047b82 */ /* 0x000e220000000a00 */
[----:B------:R-:W-:-:S05]  /*05b0*/  IMAD R2, R2, 0x1c0, R31 ;  /* 0x000001c002027824 */ /* 0x000fca00078e021f */
[----:B------:R-:W-:-:S04]  /*05c0*/  LEA R3, R3, R2, 0xd ;  /* 0x0000000203037211 */ /* 0x000fc800078e68ff */
[----:B------:R-:W-:-:S05]  /*05d0*/  LEA R3, R0, R3, 0x6 ;  /* 0x0000000300037211 */ /* 0x000fca00078e30ff */
[----:B0-----:R-:W-:-:S05]  /*05e0*/  IMAD.WIDE.U32 R2, R3, 0x4, R4 ;  /* 0x0000000403027825 */ /* 0x001fca00078e0004 */
[----:B------:R-:W-:Y:S01]  /*05f0*/  STG.E desc[UR8][R2.64], R21 ;  /* 0x0000001502007986 */ /* 0x000fe2000c101908 */
[----:B------:R-:W-:Y:S05]  /*0600*/  EXIT ;  /* 0x000000000000794d */ /* 0x000fea0003800000 */
.L_x_1:
[----:B------:R-:W-:-:S00]  /*0610*/  BRA `(.L_x_1) ;  /* 0xfffffffc00fc7947 */ /* 0x000fc0000383ffff */
[----:B------:R-:W-:-:S00]  /*0620*/  NOP ;  /* 0x0000000000007918 */ /* 0x000fc00000000000 */
        /* <DEDUP_REMOVED lines=13> */
.L_x_2:


//--------------------- .nv.shared._Z4gemmPiS_S_  --------------------------
	.section	.nv.shared._Z4gemmPiS_S_,"aw",@nobits
	.sectionflags	@""
	.align	4
.nv.shared._Z4gemmPiS_S_:
	.zero		11264


//--------------------- .nv.shared.reserved.0     --------------------------
	.section	.nv.shared.reserved.0,"aw",@nobits
	.weak		__nv_reservedSMEM_offset_0_alias
	.size		__nv_reservedSMEM_offset_0_alias, 0, 64
	.other		__nv_reservedSMEM_offset_0_alias,@"STO_CUDA_RESERVED_SHARED STV_DEFAULT"
__nv_reservedSMEM_offset_0_alias:
	.zero		0
	.zero		64


//--------------------- .nv.constant0._Z4gemmPiS_S_ --------------------------
	.section	.nv.constant0._Z4gemmPiS_S_,"a",@progbits
	.sectionflags	@""
	.align	4
.nv.constant0._Z4gemmPiS_S_:
	.zero		920


//--------------------- SYMBOLS --------------------------

	.type		.nv.reservedSmem.offset0,@object
	.size		.nv.reservedSmem.offset0,0x4
	.type		.nv.reservedSmem.cap,@object
	.size		.nv.reservedSmem.cap,0x4
